	.version 1.4
	.target sm_10, map_f64_to_f32
	// compiled with /usr/lib/nvidia-cuda-toolkit/lib//be
	// nvopencc 4.1 built on 2013-07-17

	//-----------------------------------------------------------
	// Compiling /tmp/tmpxft_00006153_00000000-9_gax.cpp3.i (/tmp/ccBI#.oPtfoS)
	//-----------------------------------------------------------

	//-----------------------------------------------------------
	// Options:
	//-----------------------------------------------------------
	//  Target:ptx, ISA:sm_10, Endian:little, Pointer Size:64
	//  -O3	(Optimization level)
	//  -g0	(Debug level)
	//  -m2	(Report advisories)
	//-----------------------------------------------------------

	.file	1	"<command-line>"
	.file	2	"/usr/include/stdc-predef.h"
	.file	3	"/tmp/tmpxft_00006153_00000000-8_gax.cudafe2.gpu"
	.file	4	"/usr/lib/gcc/x86_64-linux-gnu/4.8/include/stddef.h"
	.file	5	"/usr/include/crt/device_runtime.h"
	.file	6	"/usr/include/host_defines.h"
	.file	7	"/usr/include/builtin_types.h"
	.file	8	"/usr/include/device_types.h"
	.file	9	"/usr/include/driver_types.h"
	.file	10	"/usr/include/surface_types.h"
	.file	11	"/usr/include/texture_types.h"
	.file	12	"/usr/include/vector_types.h"
	.file	13	"/usr/include/device_launch_parameters.h"
	.file	14	"/usr/include/crt/storage_class.h"
	.file	15	"gax.cu"
	.file	16	"/usr/include/common_functions.h"
	.file	17	"/usr/include/math_functions.h"
	.file	18	"/usr/include/math_constants.h"
	.file	19	"/usr/include/device_functions.h"
	.file	20	"/usr/include/sm_11_atomic_functions.h"
	.file	21	"/usr/include/sm_12_atomic_functions.h"
	.file	22	"/usr/include/sm_13_double_functions.h"
	.file	23	"/usr/include/sm_20_atomic_functions.h"
	.file	24	"/usr/include/sm_32_atomic_functions.h"
	.file	25	"/usr/include/sm_35_atomic_functions.h"
	.file	26	"/usr/include/sm_20_intrinsics.h"
	.file	27	"/usr/include/sm_30_intrinsics.h"
	.file	28	"/usr/include/sm_32_intrinsics.h"
	.file	29	"/usr/include/sm_35_intrinsics.h"
	.file	30	"/usr/include/surface_functions.h"
	.file	31	"/usr/include/texture_fetch_functions.h"
	.file	32	"/usr/include/texture_indirect_functions.h"
	.file	33	"/usr/include/surface_indirect_functions.h"
	.file	34	"/usr/include/math_functions_dbl_ptx1.h"


	.entry gax (
		.param .s32 __cudaparm_gax_lengthC,
		.param .u64 __cudaparm_gax_a,
		.param .u64 __cudaparm_gax_b,
		.param .u64 __cudaparm_gax_c)
	{
	.reg .u16 %rh<4>;
	.reg .u32 %r<6>;
	.reg .u64 %rd<9>;
	.reg .f64 %fd<5>;
	.reg .pred %p<3>;
	.loc	15	6	0
$LDWbegin_gax:
	mov.u16 	%rh1, %ctaid.x;
	mov.u16 	%rh2, %ntid.x;
	mul.wide.u16 	%r1, %rh1, %rh2;
	cvt.u32.u16 	%r2, %tid.x;
	add.u32 	%r3, %r2, %r1;
	ld.param.s32 	%r4, [__cudaparm_gax_lengthC];
	setp.le.s32 	%p1, %r4, %r3;
	@%p1 bra 	$Lt_0_1026;
	.loc	15	11	0
	cvt.s64.s32 	%rd1, %r3;
	mul.wide.s32 	%rd2, %r3, 8;
	ld.param.u64 	%rd3, [__cudaparm_gax_a];
	ld.global.f64 	%fd1, [%rd3+0];
	ld.param.u64 	%rd4, [__cudaparm_gax_b];
	add.u64 	%rd5, %rd4, %rd2;
	ld.global.f64 	%fd2, [%rd5+0];
	mul.f64 	%fd3, %fd1, %fd2;
	ld.param.u64 	%rd6, [__cudaparm_gax_c];
	add.u64 	%rd7, %rd6, %rd2;
	st.global.f64 	[%rd7+0], %fd3;
$Lt_0_1026:
	.loc	15	13	0
	exit;
$LDWend_gax:
	} // gax



// ===== COMPILED SASS (sm_100) =====

	.target	sm_100

	.elftype	@"ET_EXEC"


//--------------------- .note.nv.tkinfo           --------------------------
	.section	.note.nv.tkinfo,"",@"SHT_NOTE"
	.sectionflags	@"SHF_NOTE_NV_TKINFO"
	.tkinfo
        /*0018*/ 	.word	0x00000002
        /*0030*/ 	.string	""
        /*0030*/ 	.string	"ptxas"
        /*0030*/ 	.string	"Cuda compilation tools, release 13.0, V13.0.88"
        /*0030*/ 	.string	"Build cuda_13.0.r13.0/compiler.36424714_0"
        /*0030*/ 	.string	"-arch sm_100 "



//--------------------- .note.nv.cuinfo           --------------------------
	.section	.note.nv.cuinfo,"",@"SHT_NOTE"
	.sectionflags	@"SHF_NOTE_NV_CUINFO"
        /*0018*/ 	.short	0x0002
        /*001a*/ 	.short	0x000a
        /*001c*/ 	.short	0x0082
	.zero		2


//--------------------- .nv.info                  --------------------------
	.section	.nv.info,"",@"SHT_CUDA_INFO"
	.align	4


	//----- nvinfo : EIATTR_REGCOUNT
	.align		4
        /*0000*/ 	.byte	0x04, 0x2f
        /*0002*/ 	.short	(.L_1 - .L_0)
	.align		4
.L_0:
        /*0004*/ 	.word	index@(gax)
        /*0008*/ 	.word	0x0000000e


	//----- nvinfo : EIATTR_FRAME_SIZE
	.align		4
.L_1:
        /*000c*/ 	.byte	0x04, 0x11
        /*000e*/ 	.short	(.L_3 - .L_2)
	.align		4
.L_2:
        /*0010*/ 	.word	index@(gax)
        /*0014*/ 	.word	0x00000000


	//----- nvinfo : EIATTR_MIN_STACK_SIZE
	.align		4
.L_3:
        /*0018*/ 	.byte	0x04, 0x12
        /*001a*/ 	.short	(.L_5 - .L_4)
	.align		4
.L_4:
        /*001c*/ 	.word	index@(gax)
        /*0020*/ 	.word	0x00000000
.L_5:


//--------------------- .nv.compat                --------------------------
	.section	.nv.compat,"",@"SHT_CUDA_COMPAT_INFO"
	.align	4
        /*0000*/ 	.byte	0x02, 0x09, 0x00, 0x00, 0x02, 0x02, 0x01, 0x00, 0x02, 0x05, 0x05, 0x00, 0x03, 0x07, 0x01, 0x01
        /*0010*/ 	.byte	0x02, 0x03, 0x00, 0x00, 0x02, 0x06, 0x01, 0x00, 0x04, 0x0b, 0x08, 0x00, 0x01, 0x00, 0x00, 0x00
        /*0020*/ 	.byte	0x00, 0x00, 0x00, 0x00


//--------------------- .nv.info.gax              --------------------------
	.section	.nv.info.gax,"",@"SHT_CUDA_INFO"
	.sectionflags	@""
	.align	4


	//----- nvinfo : EIATTR_CUDA_API_VERSION
	.align		4
        /*0000*/ 	.byte	0x04, 0x37
        /*0002*/ 	.short	(.L_7 - .L_6)
.L_6:
        /*0004*/ 	.word	0x00000082


	//----- nvinfo : EIATTR_KPARAM_INFO
	.align		4
.L_7:
        /*0008*/ 	.byte	0x04, 0x17
        /*000a*/ 	.short	(.L_9 - .L_8)
.L_8:
        /*000c*/ 	.word	0x00000000
        /*0010*/ 	.short	0x0003
        /*0012*/ 	.short	0x0018
        /*0014*/ 	.byte	0x00, 0xf0, 0x21, 0x00


	//----- nvinfo : EIATTR_KPARAM_INFO
	.align		4
.L_9:
        /*0018*/ 	.byte	0x04, 0x17
        /*001a*/ 	.short	(.L_11 - .L_10)
.L_10:
        /*001c*/ 	.word	0x00000000
        /*0020*/ 	.short	0x0002
        /*0022*/ 	.short	0x0010
        /*0024*/ 	.byte	0x00, 0xf0, 0x21, 0x00


	//----- nvinfo : EIATTR_KPARAM_INFO
	.align		4
.L_11:
        /*0028*/ 	.byte	0x04, 0x17
        /*002a*/ 	.short	(.L_13 - .L_12)
.L_12:
        /*002c*/ 	.word	0x00000000
        /*0030*/ 	.short	0x0001
        /*0032*/ 	.short	0x0008
        /*0034*/ 	.byte	0x00, 0xf0, 0x21, 0x00


	//----- nvinfo : EIATTR_KPARAM_INFO
	.align		4
.L_13:
        /*0038*/ 	.byte	0x04, 0x17
        /*003a*/ 	.short	(.L_15 - .L_14)
.L_14:
        /*003c*/ 	.word	0x00000000
        /*0040*/ 	.short	0x0000
        /*0042*/ 	.short	0x0000
        /*0044*/ 	.byte	0x00, 0xf0, 0x11, 0x00


	//----- nvinfo : EIATTR_SPARSE_MMA_MASK
	.align		4
.L_15:
        /*0048*/ 	.byte	0x03, 0x50
        /*004a*/ 	.short	0x0000


	//----- nvinfo : EIATTR_MAXREG_COUNT
	.align		4
        /*004c*/ 	.byte	0x03, 0x1b
        /*004e*/ 	.short	0x00ff


	//----- nvinfo : EIATTR_MERCURY_ISA_VERSION
	.align		4
        /*0050*/ 	.byte	0x03, 0x5f
        /*0052*/ 	.short	0x0101


	//----- nvinfo : EIATTR_VRC_CTA_INIT_COUNT
	.align		4
        /*0054*/ 	.byte	0x02, 0x4a
	.zero		1
	.zero		1


	//----- nvinfo : EIATTR_EXIT_INSTR_OFFSETS
	.align		4
        /*0058*/ 	.byte	0x04, 0x1c
        /*005a*/ 	.short	(.L_17 - .L_16)


	//   ....[0]....
.L_16:
        /*005c*/ 	.word	0x000000a0


	//   ....[1]....
        /*0060*/ 	.word	0x00000150


	//----- nvinfo : EIATTR_CBANK_PARAM_SIZE
	.align		4
.L_17:
        /*0064*/ 	.byte	0x03, 0x19
        /*0066*/ 	.short	0x0020


	//----- nvinfo : EIATTR_PARAM_CBANK
	.align		4
        /*0068*/ 	.byte	0x04, 0x0a
        /*006a*/ 	.short	(.L_19 - .L_18)
	.align		4
.L_18:
        /*006c*/ 	.word	index@(.nv.constant0.gax)
        /*0070*/ 	.short	0x0380
        /*0072*/ 	.short	0x0020


	//----- nvinfo : EIATTR_SW_WAR
	.align		4
.L_19:
        /*0074*/ 	.byte	0x04, 0x36
        /*0076*/ 	.short	(.L_21 - .L_20)
.L_20:
        /*0078*/ 	.word	0x00000008
.L_21:


//--------------------- .nv.callgraph             --------------------------
	.section	.nv.callgraph,"",@"SHT_CUDA_CALLGRAPH"
	.align	4
	.sectionentsize	8
	.align		4
        /*0000*/ 	.word	0x00000000
	.align		4
        /*0004*/ 	.word	0xffffffff
	.align		4
        /*0008*/ 	.word	0x00000000
	.align		4
        /*000c*/ 	.word	0xfffffffe
	.align		4
        /*0010*/ 	.word	0x00000000
	.align		4
        /*0014*/ 	.word	0xfffffffd
	.align		4
        /*0018*/ 	.word	0x00000000
	.align		4
        /*001c*/ 	.word	0xfffffffc


//--------------------- .text.gax                 --------------------------
	.section	.text.gax,"ax",@progbits
	.align	128
.text.gax:
        .type           gax,@function
        .size           gax,(.L_x_1 - gax)
        .other          gax,@"STO_CUDA_ENTRY STV_DEFAULT"
gax:
[----:B------:R-:W-:Y:S01]  /*0000*/  LDC R1, c[0x0][0x37c] ;  /* 0x0000df00ff017b82 */ /* 0x000fe20000000800 */
[----:B------:R-:W0:Y:S07]  /*0010*/  S2R R0, SR_TID.X ;  /* 0x0000000000007919 */ /* 0x000e2e0000002100 */
[----:B------:R-:W1:Y:S01]  /*0020*/  S2UR UR4, SR_CTAID.X ;  /* 0x00000000000479c3 */ /* 0x000e620000002500 */
[----:B------:R-:W2:Y:S07]  /*0030*/  LDCU UR5, c[0x0][0x380] ;  /* 0x00007000ff0577ac */ /* 0x000eae0008000800 */
[----:B------:R-:W3:Y:S01]  /*0040*/  LDC R11, c[0x0][0x360] ;  /* 0x0000d800ff0b7b82 */ /* 0x000ee20000000800 */
[----:B-1----:R-:W-:Y:S01]  /*0050*/  ULOP3.LUT UR4, UR4, 0xffff, URZ, 0xc0, !UPT ;  /* 0x0000ffff04047892 */ /* 0x002fe2000f8ec0ff */
[----:B0-----:R-:W-:-:S02]  /*0060*/  LOP3.LUT R0, R0, 0xffff, RZ, 0xc0, !PT ;  /* 0x0000ffff00007812 */ /* 0x001fc400078ec0ff */
[----:B---3--:R-:W-:-:S05]  /*0070*/  LOP3.LUT R11, R11, 0xffff, RZ, 0xc0, !PT ;  /* 0x0000ffff0b0b7812 */ /* 0x008fca00078ec0ff */
[----:B------:R-:W-:-:S05]  /*0080*/  IMAD R11, R11, UR4, R0 ;  /* 0x000000040b0b7c24 */ /* 0x000fca000f8e0200 */
[----:B--2---:R-:W-:-:S13]  /*0090*/  ISETP.GE.AND P0, PT, R11, UR5, PT ;  /* 0x000000050b007c0c */ /* 0x004fda000bf06270 */
[----:B------:R-:W-:Y:S05]  /*00a0*/  @P0 EXIT ;  /* 0x000000000000094d */ /* 0x000fea0003800000 */
[----:B------:R-:W0:Y:S01]  /*00b0*/  LDC.64 R4, c[0x0][0x390] ;  /* 0x0000e400ff047b82 */ /* 0x000e220000000a00 */
[----:B------:R-:W1:Y:S07]  /*00c0*/  LDCU.64 UR4, c[0x0][0x358] ;  /* 0x00006b00ff0477ac */ /* 0x000e6e0008000a00 */
[----:B------:R-:W2:Y:S08]  /*00d0*/  LDC.64 R2, c[0x0][0x388] ;  /* 0x0000e200ff027b82 */ /* 0x000eb00000000a00 */
[----:B------:R-:W3:Y:S01]  /*00e0*/  LDC.64 R8, c[0x0][0x398] ;  /* 0x0000e600ff087b82 */ /* 0x000ee20000000a00 */
[----:B0-----:R-:W-:-:S06]  /*00f0*/  IMAD.WIDE R4, R11, 0x8, R4 ;  /* 0x000000080b047825 */ /* 0x001fcc00078e0204 */
[----:B-1----:R-:W4:Y:S04]  /*0100*/  LDG.E.64 R4, desc[UR4][R4.64] ;  /* 0x0000000404047981 */ /* 0x002f28000c1e1b00 */
[----:B--2---:R-:W4:Y:S01]  /*0110*/  LDG.E.64 R2, desc[UR4][R2.64] ;  /* 0x0000000402027981 */ /* 0x004f22000c1e1b00 */
[----:B---3--:R-:W-:Y:S01]  /*0120*/  IMAD.WIDE R8, R11, 0x8, R8 ;  /* 0x000000080b087825 */ /* 0x008fe200078e0208 */
[----:B----4-:R-:W-:-:S07]  /*0130*/  DMUL R6, R2, R4 ;  /* 0x0000000402067228 */ /* 0x010fce0000000000 */
[----:B------:R-:W-:Y:S01]  /*0140*/  STG.E.64 desc[UR4][R8.64], R6 ;  /* 0x0000000608007986 */ /* 0x000fe2000c101b04 */
[----:B------:R-:W-:Y:S05]  /*0150*/  EXIT ;  /* 0x000000000000794d */ /* 0x000fea0003800000 */
.L_x_0:
[----:B------:R-:W-:-:S00]  /*0160*/  BRA `(.L_x_0) ;  /* 0xfffffffc00fc7947 */ /* 0x000fc0000383ffff */
[----:B------:R-:W-:-:S00]  /*0170*/  NOP ;  /* 0x0000000000007918 */ /* 0x000fc00000000000 */
        /* <DEDUP_REMOVED lines=8> */
.L_x_1:


//--------------------- .nv.shared.reserved.0     --------------------------
	.section	.nv.shared.reserved.0,"aw",@nobits
	.weak		__nv_reservedSMEM_offset_0_alias
	.size		__nv_reservedSMEM_offset_0_alias, 0, 64
	.other		__nv_reservedSMEM_offset_0_alias,@"STO_CUDA_RESERVED_SHARED STV_DEFAULT"
__nv_reservedSMEM_offset_0_alias:
	.zero		0
	.zero		64


//--------------------- .nv.constant0.gax         --------------------------
	.section	.nv.constant0.gax,"a",@progbits
	.sectionflags	@""
	.align	4
.nv.constant0.gax:
	.zero		928


//--------------------- SYMBOLS --------------------------

	.type		.nv.reservedSmem.offset0,@object
	.size		.nv.reservedSmem.offset0,0x4
